	.headerflags	@"EF_CUDA_TEXMODE_UNIFIED EF_CUDA_64BIT_ADDRESS EF_CUDA_ACCELERATORS EF_CUDA_SM90 EF_CUDA_VIRTUAL_SM(EF_CUDA_SM90)"
	.elftype	@"ET_EXEC"


//--------------------- .nv.info                  --------------------------
	.section	.nv.info,"",@"SHT_CUDA_INFO"
	.align	4


	//----- nvinfo : EIATTR_REGCOUNT
	.align		4
        /*0000*/ 	.byte	0x04, 0x2f
        /*0002*/ 	.short	(.L_3 - .L_2)
	.align		4
.L_2:
        /*0004*/ 	.word	index@(triton_poi_fused__native_batch_norm_legit_no_training_hardtanh_98)
        /*0008*/ 	.word	0x0000001e


	//----- nvinfo : EIATTR_MIN_STACK_SIZE
	.align		4
.L_3:
        /*000c*/ 	.byte	0x04, 0x12
        /*000e*/ 	.short	(.L_5 - .L_4)
	.align		4
.L_4:
        /*0010*/ 	.word	index@(triton_poi_fused__native_batch_norm_legit_no_training_hardtanh_98)
        /*0014*/ 	.word	0x00000000


	//----- nvinfo : EIATTR_FRAME_SIZE
	.align		4
.L_5:
        /*0018*/ 	.byte	0x04, 0x11
        /*001a*/ 	.short	(.L_7 - .L_6)
	.align		4
.L_6:
        /*001c*/ 	.word	index@(triton_poi_fused__native_batch_norm_legit_no_training_hardtanh_98)
        /*0020*/ 	.word	0x00000000


	//----- nvinfo : EIATTR_MIN_STACK_SIZE
	.align		4
.L_7:
        /*0024*/ 	.byte	0x04, 0x12
        /*0026*/ 	.short	(.L_9 - .L_8)
	.align		4
.L_8:
        /*0028*/ 	.word	index@(triton_poi_fused__native_batch_norm_legit_no_training_hardtanh_98)
        /*002c*/ 	.word	0x00000000
.L_9:


//--------------------- .nv.info.triton_poi_fused__native_batch_norm_legit_no_training_hardtanh_98 --------------------------
	.section	.nv.info.triton_poi_fused__native_batch_norm_legit_no_training_hardtanh_98,"",@"SHT_CUDA_INFO"
	.sectionflags	@""
	.align	4


	//----- nvinfo : EIATTR_CUDA_API_VERSION
	.align		4
        /*0000*/ 	.byte	0x04, 0x37
        /*0002*/ 	.short	(.L_11 - .L_10)
.L_10:
        /*0004*/ 	.word	0x0000007c


	//----- nvinfo : EIATTR_KPARAM_INFO
	.align		4
.L_11:
        /*0008*/ 	.byte	0x04, 0x17
        /*000a*/ 	.short	(.L_13 - .L_12)
.L_12:
        /*000c*/ 	.word	0x00000000
        /*0010*/ 	.short	0x0007
        /*0012*/ 	.short	0x0034
        /*0014*/ 	.byte	0x00, 0xf0, 0x11, 0x00


	//----- nvinfo : EIATTR_KPARAM_INFO
	.align		4
.L_13:
        /*0018*/ 	.byte	0x04, 0x17
        /*001a*/ 	.short	(.L_15 - .L_14)
.L_14:
        /*001c*/ 	.word	0x00000000
        /*0020*/ 	.short	0x0006
        /*0022*/ 	.short	0x0030
        /*0024*/ 	.byte	0x00, 0xf0, 0x11, 0x00


	//----- nvinfo : EIATTR_KPARAM_INFO
	.align		4
.L_15:
        /*0028*/ 	.byte	0x04, 0x17
        /*002a*/ 	.short	(.L_17 - .L_16)
.L_16:
        /*002c*/ 	.word	0x00000000
        /*0030*/ 	.short	0x0005
        /*0032*/ 	.short	0x0028
        /*0034*/ 	.byte	0x00, 0xf4, 0x21, 0x00


	//----- nvinfo : EIATTR_KPARAM_INFO
	.align		4
.L_17:
        /*0038*/ 	.byte	0x04, 0x17
        /*003a*/ 	.short	(.L_19 - .L_18)
.L_18:
        /*003c*/ 	.word	0x00000000
        /*0040*/ 	.short	0x0004
        /*0042*/ 	.short	0x0020
        /*0044*/ 	.byte	0x00, 0xf4, 0x21, 0x00


	//----- nvinfo : EIATTR_KPARAM_INFO
	.align		4
.L_19:
        /*0048*/ 	.byte	0x04, 0x17
        /*004a*/ 	.short	(.L_21 - .L_20)
.L_20:
        /*004c*/ 	.word	0x00000000
        /*0050*/ 	.short	0x0003
        /*0052*/ 	.short	0x0018
        /*0054*/ 	.byte	0x00, 0xf4, 0x21, 0x00


	//----- nvinfo : EIATTR_KPARAM_INFO
	.align		4
.L_21:
        /*0058*/ 	.byte	0x04, 0x17
        /*005a*/ 	.short	(.L_23 - .L_22)
.L_22:
        /*005c*/ 	.word	0x00000000
        /*0060*/ 	.short	0x0002
        /*0062*/ 	.short	0x0010
        /*0064*/ 	.byte	0x00, 0xf4, 0x21, 0x00


	//----- nvinfo : EIATTR_KPARAM_INFO
	.align		4
.L_23:
        /*0068*/ 	.byte	0x04, 0x17
        /*006a*/ 	.short	(.L_25 - .L_24)
.L_24:
        /*006c*/ 	.word	0x00000000
        /*0070*/ 	.short	0x0001
        /*0072*/ 	.short	0x0008
        /*0074*/ 	.byte	0x00, 0xf4, 0x21, 0x00


	//----- nvinfo : EIATTR_KPARAM_INFO
	.align		4
.L_25:
        /*0078*/ 	.byte	0x04, 0x17
        /*007a*/ 	.short	(.L_27 - .L_26)
.L_26:
        /*007c*/ 	.word	0x00000000
        /*0080*/ 	.short	0x0000
        /*0082*/ 	.short	0x0000
        /*0084*/ 	.byte	0x00, 0xf4, 0x21, 0x00


	//----- nvinfo : EIATTR_SPARSE_MMA_MASK
	.align		4
.L_27:
        /*0088*/ 	.byte	0x03, 0x50
        /*008a*/ 	.short	0x0000


	//----- nvinfo : EIATTR_MAXREG_COUNT
	.align		4
        /*008c*/ 	.byte	0x03, 0x1b
        /*008e*/ 	.short	0x00ff


	//----- nvinfo : EIATTR_EXIT_INSTR_OFFSETS
	.align		4
        /*0090*/ 	.byte	0x04, 0x1c
        /*0092*/ 	.short	(.L_29 - .L_28)


	//   ....[0]....
.L_28:
        /*0094*/ 	.word	0x00000640


	//   ....[1]....
        /*0098*/ 	.word	0x00000660


	//----- nvinfo : EIATTR_REQNTID
	.align		4
.L_29:
        /*009c*/ 	.byte	0x04, 0x10
        /*009e*/ 	.short	(.L_31 - .L_30)
.L_30:
        /*00a0*/ 	.word	0x00000080
        /*00a4*/ 	.word	0x00000001
        /*00a8*/ 	.word	0x00000001


	//----- nvinfo : EIATTR_CBANK_PARAM_SIZE
	.align		4
.L_31:
        /*00ac*/ 	.byte	0x03, 0x19
        /*00ae*/ 	.short	0x0038


	//----- nvinfo : EIATTR_PARAM_CBANK
	.align		4
        /*00b0*/ 	.byte	0x04, 0x0a
        /*00b2*/ 	.short	(.L_33 - .L_32)
	.align		4
.L_32:
        /*00b4*/ 	.word	index@(.nv.constant0.triton_poi_fused__native_batch_norm_legit_no_training_hardtanh_98)
        /*00b8*/ 	.short	0x0210
        /*00ba*/ 	.short	0x0038


	//----- nvinfo : EIATTR_SW_WAR
	.align		4
.L_33:
        /*00bc*/ 	.byte	0x04, 0x36
        /*00be*/ 	.short	(.L_35 - .L_34)
.L_34:
        /*00c0*/ 	.word	0x00000008
.L_35:


//--------------------- .nv.callgraph             --------------------------
	.section	.nv.callgraph,"",@"SHT_CUDA_CALLGRAPH"
	.align	4
	.sectionentsize	8
	.align		4
        /*0000*/ 	.word	0x00000000
	.align		4
        /*0004*/ 	.word	0xffffffff
	.align		4
        /*0008*/ 	.word	0x00000000
	.align		4
        /*000c*/ 	.word	0xfffffffe
	.align		4
        /*0010*/ 	.word	0x00000000
	.align		4
        /*0014*/ 	.word	0xfffffffd
	.align		4
        /*0018*/ 	.word	0x00000000
	.align		4
        /*001c*/ 	.word	0xfffffffc


//--------------------- .nv.constant4             --------------------------
	.section	.nv.constant4,"a",@progbits
	.align	8
	.align		8
.nv.constant4:
        /*0000*/ 	.dword	_$_str
	.align		8
        /*0008*/ 	.dword	_$_str_$_2


//--------------------- .text.triton_poi_fused__native_batch_norm_legit_no_training_hardtanh_98 --------------------------
	.section	.text.triton_poi_fused__native_batch_norm_legit_no_training_hardtanh_98,"ax",@progbits
	.align	128
        .global         triton_poi_fused__native_batch_norm_legit_no_training_hardtanh_98
        .type           triton_poi_fused__native_batch_norm_legit_no_training_hardtanh_98,@function
        .size           triton_poi_fused__native_batch_norm_legit_no_training_hardtanh_98,(.L_x_1 - triton_poi_fused__native_batch_norm_legit_no_training_hardtanh_98)
        .other          triton_poi_fused__native_batch_norm_legit_no_training_hardtanh_98,@"STO_CUDA_ENTRY STV_DEFAULT"
triton_poi_fused__native_batch_norm_legit_no_training_hardtanh_98:
.text.triton_poi_fused__native_batch_norm_legit_no_training_hardtanh_98:
[----:B------:R-:W0:Y:S01]  /*0000*/  LDC R1, c[0x0][0x28] ;  /* 0x00000a00ff017b82 */ /* 0x000e220000000800 */
[----:B------:R-:W1:Y:S07]  /*0010*/  S2R R15, SR_TID.X ;  /* 0x00000000000f7919 */ /* 0x000e6e0000002100 */
[----:B------:R-:W2:Y:S01]  /*0020*/  LDC.64 R2, c[0x0][0x220] ;  /* 0x00008800ff027b82 */ /* 0x000ea20000000a00 */
[----:B------:R-:W-:Y:S01]  /*0030*/  HFMA2.MMA R16, -RZ, RZ, 0, 0 ;  /* 0x00000000ff107435 */ /* 0x000fe200000001ff */
[----:B------:R-:W-:Y:S01]  /*0040*/  ULDC.64 UR4, c[0x0][0x208] ;  /* 0x0000820000047ab9 */ /* 0x000fe20000000a00 */
[----:B------:R-:W3:Y:S01]  /*0050*/  S2R R0, SR_CTAID.Y ;  /* 0x0000000000007919 */ /* 0x000ee20000002600 */
[----:B------:R-:W-:-:S04]  /*0060*/  MOV R18, RZ ;  /* 0x000000ff00127202 */ /* 0x000fc80000000f00 */
[----:B------:R-:W4:Y:S08]  /*0070*/  LDC.64 R6, c[0x0][0x210] ;  /* 0x00008400ff067b82 */ /* 0x000f300000000a00 */
[----:B------:R-:W5:Y:S01]  /*0080*/  LDC.64 R8, c[0x0][0x218] ;  /* 0x00008600ff087b82 */ /* 0x000f620000000a00 */
[----:B-1----:R-:W-:-:S04]  /*0090*/  LOP3.LUT R15, R15, 0x7f, RZ, 0xc0, !PT ;  /* 0x0000007f0f0f7812 */ /* 0x002fc800078ec0ff */
[----:B---3--:R-:W-:-:S04]  /*00a0*/  LEA R15, R0, R15, 0x8 ;  /* 0x0000000f000f7211 */ /* 0x008fc800078e40ff */
[----:B------:R-:W-:Y:S01]  /*00b0*/  IADD3 R12, R15, 0x80, RZ ;  /* 0x000000800f0c7810 */ /* 0x000fe20007ffe0ff */
[C---:B------:R-:W-:Y:S01]  /*00c0*/  IMAD.HI R0, R15.reuse, 0x1b4e81b5, RZ ;  /* 0x1b4e81b50f007827 */ /* 0x040fe200078e02ff */
[----:B------:R-:W-:Y:S02]  /*00d0*/  ISETP.GE.AND P2, PT, R15, 0x12c, PT ;  /* 0x0000012c0f00780c */ /* 0x000fe40003f46270 */
[C---:B------:R-:W-:Y:S01]  /*00e0*/  ISETP.GE.AND P3, PT, R12.reuse, 0x12c, PT ;  /* 0x0000012c0c00780c */ /* 0x040fe20003f66270 */
[----:B------:R-:W-:Y:S01]  /*00f0*/  IMAD.HI R4, R12, 0x1b4e81b5, RZ ;  /* 0x1b4e81b50c047827 */ /* 0x000fe200078e02ff */
[----:B------:R-:W-:-:S04]  /*0100*/  SHF.R.U32.HI R5, RZ, 0x1f, R0 ;  /* 0x0000001fff057819 */ /* 0x000fc80000011600 */
[----:B------:R-:W-:Y:S02]  /*0110*/  LEA.HI.SX32 R14, R0, R5, 0x1d ;  /* 0x00000005000e7211 */ /* 0x000fe400078feaff */
[----:B------:R-:W-:Y:S01]  /*0120*/  SHF.R.U32.HI R5, RZ, 0x1f, R4 ;  /* 0x0000001fff057819 */ /* 0x000fe20000011604 */
[----:B------:R-:W1:Y:S02]  /*0130*/  S2R R0, SR_CTAID.X ;  /* 0x0000000000007919 */ /* 0x000e640000002500 */
[----:B------:R-:W-:Y:S01]  /*0140*/  IMAD R21, R14, -0x4b, R15 ;  /* 0xffffffb50e157824 */ /* 0x000fe200078e020f */
[----:B------:R-:W-:Y:S02]  /*0150*/  LEA.HI.SX32 R13, R4, R5, 0x1d ;  /* 0x00000005040d7211 */ /* 0x000fe400078feaff */
[----:B------:R-:W3:Y:S01]  /*0160*/  LDC.64 R4, c[0x0][0x228] ;  /* 0x00008a00ff047b82 */ /* 0x000ee20000000a00 */
[----:B--2---:R-:W-:-:S04]  /*0170*/  IMAD.WIDE R10, R21, 0x4, R2 ;  /* 0x00000004150a7825 */ /* 0x004fc800078e0202 */
[----:B------:R-:W-:Y:S01]  /*0180*/  IMAD R19, R13, -0x4b, R12 ;  /* 0xffffffb50d137824 */ /* 0x000fe200078e020c */
[----:B------:R2:W3:Y:S03]  /*0190*/  @!P2 LDG.E.EL R16, desc[UR4][R10.64] ;  /* 0x000000040a10a981 */ /* 0x0004e6000c2e1900 */
[----:B------:R-:W-:Y:S02]  /*01a0*/  IMAD.WIDE R22, R19, 0x4, R2 ;  /* 0x0000000413167825 */ /* 0x000fe400078e0202 */
[----:B------:R-:W3:Y:S03]  /*01b0*/  LDC.64 R2, c[0x0][0x230] ;  /* 0x00008c00ff027b82 */ /* 0x000ee60000000a00 */
[----:B------:R4:W3:Y:S01]  /*01c0*/  @!P3 LDG.E.EL R18, desc[UR4][R22.64] ;  /* 0x000000041612b981 */ /* 0x0008e2000c2e1900 */
[----:B------:R-:W-:Y:S01]  /*01d0*/  IMAD R13, R13, 0x12c0, R19 ;  /* 0x000012c00d0d7824 */ /* 0x000fe200078e0213 */
[C---:B-1----:R-:W-:Y:S01]  /*01e0*/  ISETP.GE.AND P0, PT, R0.reuse, 0x40, PT ;  /* 0x000000400000780c */ /* 0x042fe20003f06270 */
[----:B------:R-:W-:-:S02]  /*01f0*/  IMAD R17, R0, 0x4b, R21 ;  /* 0x0000004b00117824 */ /* 0x000fc400078e0215 */
[----:B------:R-:W-:Y:S01]  /*0200*/  IMAD R13, R0, 0x4b, R13 ;  /* 0x0000004b000d7824 */ /* 0x000fe200078e020d */
[----:B------:R-:W-:Y:S01]  /*0210*/  ISETP.LT.AND P1, PT, R15, 0x12c, !P0 ;  /* 0x0000012c0f00780c */ /* 0x000fe20004721270 */
[----:B--2---:R-:W-:Y:S01]  /*0220*/  IMAD R11, R14, 0x12c0, R17 ;  /* 0x000012c00e0b7824 */ /* 0x004fe200078e0211 */
[----:B------:R-:W-:Y:S01]  /*0230*/  HFMA2.MMA R14, -RZ, RZ, 0, 0 ;  /* 0x00000000ff0e7435 */ /* 0x000fe200000001ff */
[----:B------:R-:W-:Y:S02]  /*0240*/  MOV R17, RZ ;  /* 0x000000ff00117202 */ /* 0x000fe40000000f00 */
[----:B----4-:R-:W-:Y:S01]  /*0250*/  IMAD.WIDE R22, R11, 0x4, R6 ;  /* 0x000000040b167825 */ /* 0x010fe200078e0206 */
[----:B------:R-:W-:-:S03]  /*0260*/  ISETP.LT.AND P0, PT, R12, 0x12c, !P0 ;  /* 0x0000012c0c00780c */ /* 0x000fc60004701270 */
[----:B-----5:R-:W-:Y:S01]  /*0270*/  IMAD.WIDE R10, R21, 0x4, R8 ;  /* 0x00000004150a7825 */ /* 0x020fe200078e0208 */
[----:B------:R-:W-:Y:S02]  /*0280*/  CS2R R24, SRZ ;  /* 0x0000000000187805 */ /* 0x000fe4000001ff00 */
[----:B------:R-:W-:Y:S01]  /*0290*/  CS2R R26, SRZ ;  /* 0x00000000001a7805 */ /* 0x000fe2000001ff00 */
[----:B------:R-:W2:Y:S01]  /*02a0*/  @P1 LDG.E.EL R14, desc[UR4][R22.64] ;  /* 0x00000004160e1981 */ /* 0x000ea2000c2e1900 */
[----:B------:R-:W-:-:S03]  /*02b0*/  IMAD.WIDE R6, R13, 0x4, R6 ;  /* 0x000000040d067825 */ /* 0x000fc600078e0206 */
[----:B------:R1:W2:Y:S01]  /*02c0*/  @!P2 LDG.E.EL R17, desc[UR4][R10.64] ;  /* 0x000000040a11a981 */ /* 0x0002a2000c2e1900 */
[----:B---3--:R-:W-:-:S03]  /*02d0*/  IMAD.WIDE R12, R21, 0x4, R4 ;  /* 0x00000004150c7825 */ /* 0x008fc600078e0204 */
[----:B------:R-:W3:Y:S01]  /*02e0*/  @P0 LDG.E.EL R25, desc[UR4][R6.64] ;  /* 0x0000000406190981 */ /* 0x000ee2000c2e1900 */
[----:B------:R-:W-:-:S03]  /*02f0*/  IMAD.WIDE R8, R19, 0x4, R8 ;  /* 0x0000000413087825 */ /* 0x000fc600078e0208 */
[----:B------:R-:W4:Y:S01]  /*0300*/  @!P2 LDG.E.EL R27, desc[UR4][R12.64] ;  /* 0x000000040c1ba981 */ /* 0x000f22000c2e1900 */
[----:B0-----:R-:W-:-:S03]  /*0310*/  IMAD.WIDE R20, R21, 0x4, R2 ;  /* 0x0000000415147825 */ /* 0x001fc600078e0202 */
[----:B------:R-:W3:Y:S01]  /*0320*/  @!P3 LDG.E.EL R26, desc[UR4][R8.64] ;  /* 0x00000004081ab981 */ /* 0x000ee2000c2e1900 */
[C---:B-1----:R-:W-:Y:S01]  /*0330*/  IMAD.WIDE R10, R19.reuse, 0x4, R2 ;  /* 0x00000004130a7825 */ /* 0x042fe200078e0202 */
[----:B------:R-:W-:Y:S02]  /*0340*/  CS2R R2, SRZ ;  /* 0x0000000000027805 */ /* 0x000fe4000001ff00 */
[----:B------:R-:W4:Y:S01]  /*0350*/  @!P2 LDG.E.EL R24, desc[UR4][R20.64] ;  /* 0x000000041418a981 */ /* 0x000f22000c2e1900 */
[----:B------:R-:W-:-:S03]  /*0360*/  IMAD.WIDE R4, R19, 0x4, R4 ;  /* 0x0000000413047825 */ /* 0x000fc600078e0204 */
[----:B------:R-:W5:Y:S04]  /*0370*/  @!P3 LDG.E.EL R2, desc[UR4][R10.64] ;  /* 0x000000040a02b981 */ /* 0x000f68000c2e1900 */
[----:B------:R0:W5:Y:S02]  /*0380*/  @!P3 LDG.E.EL R3, desc[UR4][R4.64] ;  /* 0x000000040403b981 */ /* 0x000164000c2e1900 */
[----:B0-----:R-:W-:Y:S01]  /*0390*/  HFMA2.MMA R4, -RZ, RZ, 1.625, 0 ;  /* 0x3e800000ff047435 */ /* 0x001fe200000001ff */
[----:B------:R-:W-:-:S04]  /*03a0*/  FADD R16, R16, 9.9999997473787516356e-06 ;  /* 0x3727c5ac10107421 */ /* 0x000fc80000000000 */
[----:B------:R-:W0:Y:S01]  /*03b0*/  MUFU.SQRT R6, R16 ;  /* 0x0000001000067308 */ /* 0x000e220000002000 */
[----:B------:R-:W-:-:S07]  /*03c0*/  FADD R18, R18, 9.9999997473787516356e-06 ;  /* 0x3727c5ac12127421 */ /* 0x000fce0000000000 */
[----:B------:R-:W1:Y:S01]  /*03d0*/  MUFU.SQRT R7, R18 ;  /* 0x0000001200077308 */ /* 0x000e620000002000 */
[C---:B0-----:R-:W-:Y:S02]  /*03e0*/  FSETP.GT.AND P2, PT, R6.reuse, 8.50705917302346158658e+37, PT ;  /* 0x7e8000000600780b */ /* 0x041fe40003f44000 */
[----:B------:R-:W-:Y:S02]  /*03f0*/  FSETP.GEU.AND P4, PT, R6, 1.175494350822287508e-38, PT ;  /* 0x008000000600780b */ /* 0x000fe40003f8e000 */
[C---:B-1----:R-:W-:Y:S02]  /*0400*/  FSETP.GT.AND P3, PT, R7.reuse, 8.50705917302346158658e+37, PT ;  /* 0x7e8000000700780b */ /* 0x042fe40003f64000 */
[----:B------:R-:W-:-:S07]  /*0410*/  FSETP.GEU.AND P5, PT, R7, 1.175494350822287508e-38, PT ;  /* 0x008000000700780b */ /* 0x000fce0003fae000 */
[----:B------:R-:W-:-:S04]  /*0420*/  @P2 FMUL R6, R6, 0.25 ;  /* 0x3e80000006062820 */ /* 0x000fc80000400000 */
[----:B------:R-:W-:Y:S01]  /*0430*/  @!P4 FMUL R6, R6, 16777216 ;  /* 0x4b8000000606c820 */ /* 0x000fe20000400000 */
[----:B------:R-:W-:-:S05]  /*0440*/  @P3 FMUL R7, R7, 0.25 ;  /* 0x3e80000007073820 */ /* 0x000fca0000400000 */
[----:B------:R-:W0:Y:S01]  /*0450*/  MUFU.RCP R6, R6 ;  /* 0x0000000600067308 */ /* 0x000e220000001000 */
[----:B------:R-:W-:Y:S01]  /*0460*/  @!P5 FMUL R7, R7, 16777216 ;  /* 0x4b8000000707d820 */ /* 0x000fe20000400000 */
[----:B------:R-:W-:-:S06]  /*0470*/  FSEL R5, R4, 1, P2 ;  /* 0x3f80000004057808 */ /* 0x000fcc0001000000 */
[----:B------:R-:W1:Y:S01]  /*0480*/  MUFU.RCP R7, R7 ;  /* 0x0000000700077308 */ /* 0x000e620000001000 */
[----:B------:R-:W-:Y:S01]  /*0490*/  @!P4 FMUL R5, R5, 16777216 ;  /* 0x4b8000000505c820 */ /* 0x000fe20000400000 */
[----:B------:R-:W-:Y:S01]  /*04a0*/  FSEL R4, R4, 1, P3 ;  /* 0x3f80000004047808 */ /* 0x000fe20001800000 */
[----:B--2---:R-:W-:Y:S02]  /*04b0*/  FADD R14, -R17, R14 ;  /* 0x0000000e110e7221 */ /* 0x004fe40000000100 */
[----:B0-----:R-:W-:Y:S02]  /*04c0*/  FMUL R5, R6, R5 ;  /* 0x0000000506057220 */ /* 0x001fe40000400000 */
[----:B------:R-:W-:Y:S02]  /*04d0*/  @!P5 FMUL R4, R4, 16777216 ;  /* 0x4b8000000404d820 */ /* 0x000fe40000400000 */
[----:B------:R-:W-:Y:S01]  /*04e0*/  FMUL R5, R14, R5 ;  /* 0x000000050e057220 */ /* 0x000fe20000400000 */
[----:B---3--:R-:W-:Y:S01]  /*04f0*/  FADD R25, -R26, R25 ;  /* 0x000000191a197221 */ /* 0x008fe20000000100 */
[----:B-1----:R-:W-:-:S02]  /*0500*/  FMUL R6, R7, R4 ;  /* 0x0000000407067220 */ /* 0x002fc40000400000 */
[----:B----4-:R-:W-:Y:S02]  /*0510*/  FFMA R24, R5, R27, R24 ;  /* 0x0000001b05187223 */ /* 0x010fe40000000018 */
[----:B------:R-:W0:Y:S01]  /*0520*/  LDC.64 R4, c[0x0][0x238] ;  /* 0x00008e00ff047b82 */ /* 0x000e220000000a00 */
[----:B------:R-:W-:Y:S02]  /*0530*/  FMUL R25, R25, R6 ;  /* 0x0000000619197220 */ /* 0x000fe40000400000 */
[C---:B------:R-:W-:Y:S02]  /*0540*/  FSETP.GTU.AND P2, PT, R24.reuse, RZ, PT ;  /* 0x000000ff1800720b */ /* 0x040fe40003f4c000 */
[----:B-----5:R-:W-:Y:S02]  /*0550*/  FFMA R2, R25, R3, R2 ;  /* 0x0000000319027223 */ /* 0x020fe40000000002 */
[----:B------:R-:W-:-:S03]  /*0560*/  FSEL R7, R24, RZ, P2 ;  /* 0x000000ff18077208 */ /* 0x000fc60001000000 */
[C---:B------:R-:W-:Y:S02]  /*0570*/  FSETP.GTU.AND P2, PT, R2.reuse, RZ, PT ;  /* 0x000000ff0200720b */ /* 0x040fe40003f4c000 */
[----:B------:R-:W-:Y:S02]  /*0580*/  FSETP.GEU.AND P3, PT, R7, 6, PT ;  /* 0x40c000000700780b */ /* 0x000fe40003f6e000 */
[----:B------:R-:W-:Y:S02]  /*0590*/  FSEL R9, R2, RZ, P2 ;  /* 0x000000ff02097208 */ /* 0x000fe40001000000 */
[----:B------:R-:W-:Y:S02]  /*05a0*/  LEA R3, R15, R0, 0x6 ;  /* 0x000000000f037211 */ /* 0x000fe400078e30ff */
[----:B------:R-:W-:Y:S02]  /*05b0*/  FSETP.GEU.AND P4, PT, R9, 6, PT ;  /* 0x40c000000900780b */ /* 0x000fe40003f8e000 */
[----:B------:R-:W-:-:S02]  /*05c0*/  FSETP.NAN.AND P2, PT, R7, R7, PT ;  /* 0x000000070700720b */ /* 0x000fc40003f48000 */
[----:B------:R-:W-:Y:S01]  /*05d0*/  IADD3 R11, R3, 0x2000, RZ ;  /* 0x00002000030b7810 */ /* 0x000fe20007ffe0ff */
[----:B0-----:R-:W-:Y:S02]  /*05e0*/  IMAD.WIDE R2, R3, 0x4, R4 ;  /* 0x0000000403027825 */ /* 0x001fe400078e0204 */
[----:B------:R-:W-:Y:S02]  /*05f0*/  @P3 SEL R7, R7, 0x40c00000, P2 ;  /* 0x40c0000007073807 */ /* 0x000fe40001000000 */
[----:B------:R-:W-:-:S03]  /*0600*/  FSETP.NAN.AND P2, PT, R9, R9, PT ;  /* 0x000000090900720b */ /* 0x000fc60003f48000 */
[----:B------:R0:W-:Y:S01]  /*0610*/  @P1 STG.E desc[UR4][R2.64], R7 ;  /* 0x0000000702001986 */ /* 0x0001e2000c101904 */
[----:B------:R-:W-:Y:S01]  /*0620*/  IMAD.WIDE R4, R11, 0x4, R4 ;  /* 0x000000040b047825 */ /* 0x000fe200078e0204 */
[----:B------:R-:W-:Y:S01]  /*0630*/  @P4 SEL R9, R9, 0x40c00000, P2 ;  /* 0x40c0000009094807 */ /* 0x000fe20001000000 */
[----:B0-----:R-:W-:Y:S07]  /*0640*/  @!P0 EXIT ;  /* 0x000000000000894d */ /* 0x001fee0003800000 */
[----:B------:R-:W-:Y:S01]  /*0650*/  STG.E desc[UR4][R4.64], R9 ;  /* 0x0000000904007986 */ /* 0x000fe2000c101904 */
[----:B------:R-:W-:Y:S05]  /*0660*/  EXIT ;  /* 0x000000000000794d */ /* 0x000fea0003800000 */
.L_x_0:
[----:B------:R-:W-:-:S00]  /*0670*/  BRA `(.L_x_0) ;  /* 0xfffffffc00fc7947 */ /* 0x000fc0000383ffff */
[----:B------:R-:W-:-:S00]  /*0680*/  NOP ;  /* 0x0000000000007918 */ /* 0x000fc00000000000 */
[----:B------:R-:W-:-:S00]  /*0690*/  NOP ;  /* 0x0000000000007918 */ /* 0x000fc00000000000 */
[----:B------:R-:W-:-:S00]  /*06a0*/  NOP ;  /* 0x0000000000007918 */ /* 0x000fc00000000000 */
[----:B------:R-:W-:-:S00]  /*06b0*/  NOP ;  /* 0x0000000000007918 */ /* 0x000fc00000000000 */
[----:B------:R-:W-:-:S00]  /*06c0*/  NOP ;  /* 0x0000000000007918 */ /* 0x000fc00000000000 */
[----:B------:R-:W-:-:S00]  /*06d0*/  NOP ;  /* 0x0000000000007918 */ /* 0x000fc00000000000 */
[----:B------:R-:W-:-:S00]  /*06e0*/  NOP ;  /* 0x0000000000007918 */ /* 0x000fc00000000000 */
[----:B------:R-:W-:-:S00]  /*06f0*/  NOP ;  /* 0x0000000000007918 */ /* 0x000fc00000000000 */
.L_x_1:


//--------------------- .nv.global.init           --------------------------
	.section	.nv.global.init,"aw",@progbits
.nv.global.init:
	.type		_$_str,@object
	.size		_$_str,(_$_str_$_2 - _$_str)
_$_str:
        /*0000*/ 	.byte	0x5f, 0x5f, 0x43, 0x55, 0x44, 0x41, 0x5f, 0x46, 0x54, 0x5a, 0x00
	.type		_$_str_$_2,@object
	.size		_$_str_$_2,(.L_1 - _$_str_$_2)
_$_str_$_2:
        /*000b*/ 	.byte	0x5f, 0x5f, 0x43, 0x55, 0x44, 0x41, 0x5f, 0x50, 0x52, 0x45, 0x43, 0x5f, 0x53, 0x51, 0x52, 0x54
        /*001b*/ 	.byte	0x00
.L_1:


//--------------------- .nv.constant0.triton_poi_fused__native_batch_norm_legit_no_training_hardtanh_98 --------------------------
	.section	.nv.constant0.triton_poi_fused__native_batch_norm_legit_no_training_hardtanh_98,"a",@progbits
	.sectionflags	@""
	.align	4
.nv.constant0.triton_poi_fused__native_batch_norm_legit_no_training_hardtanh_98:
	.zero		584
